//
// Generated by NVIDIA NVVM Compiler
//
// Compiler Build ID: CL-36424714
// Cuda compilation tools, release 13.0, V13.0.88
// Based on NVVM 20.0.0
//

.version 9.0
.target sm_100
.address_size 64

	// .globl	_ZN7Auaoalg4CUDA15GemmNaiveKernelEPKfS2_Pfiii
// _ZZN7Auaoalg4CUDA15GemmTiledKernelILi32EEEvPKfS3_PfiiiE2As has been demoted
// _ZZN7Auaoalg4CUDA15GemmTiledKernelILi32EEEvPKfS3_PfiiiE2Bs has been demoted

.visible .entry _ZN7Auaoalg4CUDA15GemmNaiveKernelEPKfS2_Pfiii(
	.param .u64 .ptr .align 1 _ZN7Auaoalg4CUDA15GemmNaiveKernelEPKfS2_Pfiii_param_0,
	.param .u64 .ptr .align 1 _ZN7Auaoalg4CUDA15GemmNaiveKernelEPKfS2_Pfiii_param_1,
	.param .u64 .ptr .align 1 _ZN7Auaoalg4CUDA15GemmNaiveKernelEPKfS2_Pfiii_param_2,
	.param .u32 _ZN7Auaoalg4CUDA15GemmNaiveKernelEPKfS2_Pfiii_param_3,
	.param .u32 _ZN7Auaoalg4CUDA15GemmNaiveKernelEPKfS2_Pfiii_param_4,
	.param .u32 _ZN7Auaoalg4CUDA15GemmNaiveKernelEPKfS2_Pfiii_param_5
)
{
	.reg .pred 	%p<13>;
	.reg .b32 	%r<41>;
	.reg .b32 	%f<68>;
	.reg .b64 	%rd<53>;

	ld.param.u64 	%rd7, [_ZN7Auaoalg4CUDA15GemmNaiveKernelEPKfS2_Pfiii_param_0];
	ld.param.u64 	%rd8, [_ZN7Auaoalg4CUDA15GemmNaiveKernelEPKfS2_Pfiii_param_1];
	ld.param.u64 	%rd6, [_ZN7Auaoalg4CUDA15GemmNaiveKernelEPKfS2_Pfiii_param_2];
	ld.param.u32 	%r20, [_ZN7Auaoalg4CUDA15GemmNaiveKernelEPKfS2_Pfiii_param_3];
	ld.param.u32 	%r18, [_ZN7Auaoalg4CUDA15GemmNaiveKernelEPKfS2_Pfiii_param_4];
	ld.param.u32 	%r19, [_ZN7Auaoalg4CUDA15GemmNaiveKernelEPKfS2_Pfiii_param_5];
	cvta.to.global.u64 	%rd1, %rd8;
	cvta.to.global.u64 	%rd2, %rd7;
	mov.u32 	%r21, %ctaid.y;
	mov.u32 	%r22, %ntid.y;
	mov.u32 	%r23, %tid.y;
	mad.lo.s32 	%r1, %r21, %r22, %r23;
	mov.u32 	%r24, %ctaid.x;
	mov.u32 	%r25, %ntid.x;
	mov.u32 	%r26, %tid.x;
	mad.lo.s32 	%r2, %r24, %r25, %r26;
	setp.ge.s32 	%p1, %r1, %r20;
	setp.ge.s32 	%p2, %r2, %r18;
	or.pred  	%p3, %p1, %p2;
	@%p3 bra 	$L__BB0_14;
	setp.lt.s32 	%p4, %r19, 1;
	mov.f32 	%f67, 0f00000000;
	@%p4 bra 	$L__BB0_13;
	mul.lo.s32 	%r3, %r19, %r1;
	and.b32  	%r4, %r19, 7;
	setp.lt.u32 	%p5, %r19, 8;
	mov.f32 	%f67, 0f00000000;
	mov.b32 	%r39, 0;
	@%p5 bra 	$L__BB0_5;
	and.b32  	%r39, %r19, 2147483640;
	neg.s32 	%r37, %r39;
	shl.b32 	%r7, %r18, 3;
	mul.wide.u32 	%rd9, %r3, 4;
	add.s64 	%rd10, %rd9, %rd2;
	add.s64 	%rd52, %rd10, 16;
	mov.f32 	%f67, 0f00000000;
	mul.wide.s32 	%rd13, %r18, 4;
	mov.u32 	%r36, %r2;
$L__BB0_4:
	.pragma "nounroll";
	ld.global.nc.f32 	%f17, [%rd52+-16];
	mul.wide.s32 	%rd11, %r36, 4;
	add.s64 	%rd12, %rd1, %rd11;
	ld.global.nc.f32 	%f18, [%rd12];
	fma.rn.f32 	%f19, %f17, %f18, %f67;
	ld.global.nc.f32 	%f20, [%rd52+-12];
	add.s64 	%rd14, %rd12, %rd13;
	ld.global.nc.f32 	%f21, [%rd14];
	fma.rn.f32 	%f22, %f20, %f21, %f19;
	ld.global.nc.f32 	%f23, [%rd52+-8];
	add.s64 	%rd15, %rd14, %rd13;
	ld.global.nc.f32 	%f24, [%rd15];
	fma.rn.f32 	%f25, %f23, %f24, %f22;
	ld.global.nc.f32 	%f26, [%rd52+-4];
	add.s64 	%rd16, %rd15, %rd13;
	ld.global.nc.f32 	%f27, [%rd16];
	fma.rn.f32 	%f28, %f26, %f27, %f25;
	ld.global.nc.f32 	%f29, [%rd52];
	add.s64 	%rd17, %rd16, %rd13;
	ld.global.nc.f32 	%f30, [%rd17];
	fma.rn.f32 	%f31, %f29, %f30, %f28;
	ld.global.nc.f32 	%f32, [%rd52+4];
	add.s64 	%rd18, %rd17, %rd13;
	ld.global.nc.f32 	%f33, [%rd18];
	fma.rn.f32 	%f34, %f32, %f33, %f31;
	ld.global.nc.f32 	%f35, [%rd52+8];
	add.s64 	%rd19, %rd18, %rd13;
	ld.global.nc.f32 	%f36, [%rd19];
	fma.rn.f32 	%f37, %f35, %f36, %f34;
	ld.global.nc.f32 	%f38, [%rd52+12];
	add.s64 	%rd20, %rd19, %rd13;
	ld.global.nc.f32 	%f39, [%rd20];
	fma.rn.f32 	%f67, %f38, %f39, %f37;
	add.s32 	%r37, %r37, 8;
	add.s32 	%r36, %r36, %r7;
	add.s64 	%rd52, %rd52, 32;
	setp.ne.s32 	%p6, %r37, 0;
	@%p6 bra 	$L__BB0_4;
$L__BB0_5:
	setp.eq.s32 	%p7, %r4, 0;
	@%p7 bra 	$L__BB0_13;
	and.b32  	%r13, %r19, 3;
	setp.lt.u32 	%p8, %r4, 4;
	@%p8 bra 	$L__BB0_8;
	add.s32 	%r28, %r39, %r3;
	mul.wide.u32 	%rd21, %r28, 4;
	add.s64 	%rd22, %rd2, %rd21;
	ld.global.nc.f32 	%f41, [%rd22];
	mad.lo.s32 	%r29, %r39, %r18, %r2;
	mul.wide.s32 	%rd23, %r29, 4;
	add.s64 	%rd24, %rd1, %rd23;
	ld.global.nc.f32 	%f42, [%rd24];
	fma.rn.f32 	%f43, %f41, %f42, %f67;
	cvt.u64.u32 	%rd25, %r3;
	cvt.u64.u32 	%rd26, %r39;
	add.s64 	%rd27, %rd26, %rd25;
	shl.b64 	%rd28, %rd27, 2;
	add.s64 	%rd29, %rd2, %rd28;
	ld.global.nc.f32 	%f44, [%rd29+4];
	mul.wide.s32 	%rd30, %r18, 4;
	add.s64 	%rd31, %rd24, %rd30;
	ld.global.nc.f32 	%f45, [%rd31];
	fma.rn.f32 	%f46, %f44, %f45, %f43;
	ld.global.nc.f32 	%f47, [%rd29+8];
	add.s64 	%rd32, %rd31, %rd30;
	ld.global.nc.f32 	%f48, [%rd32];
	fma.rn.f32 	%f49, %f47, %f48, %f46;
	ld.global.nc.f32 	%f50, [%rd29+12];
	add.s64 	%rd33, %rd32, %rd30;
	ld.global.nc.f32 	%f51, [%rd33];
	fma.rn.f32 	%f67, %f50, %f51, %f49;
	add.s32 	%r39, %r39, 4;
$L__BB0_8:
	setp.eq.s32 	%p9, %r13, 0;
	@%p9 bra 	$L__BB0_13;
	setp.eq.s32 	%p10, %r13, 1;
	@%p10 bra 	$L__BB0_11;
	add.s32 	%r30, %r39, %r3;
	mul.wide.u32 	%rd34, %r30, 4;
	add.s64 	%rd35, %rd2, %rd34;
	ld.global.nc.f32 	%f53, [%rd35];
	mad.lo.s32 	%r31, %r39, %r18, %r2;
	mul.wide.s32 	%rd36, %r31, 4;
	add.s64 	%rd37, %rd1, %rd36;
	ld.global.nc.f32 	%f54, [%rd37];
	fma.rn.f32 	%f55, %f53, %f54, %f67;
	cvt.u64.u32 	%rd38, %r3;
	cvt.u64.u32 	%rd39, %r39;
	add.s64 	%rd40, %rd39, %rd38;
	shl.b64 	%rd41, %rd40, 2;
	add.s64 	%rd42, %rd2, %rd41;
	ld.global.nc.f32 	%f56, [%rd42+4];
	mul.wide.s32 	%rd43, %r18, 4;
	add.s64 	%rd44, %rd37, %rd43;
	ld.global.nc.f32 	%f57, [%rd44];
	fma.rn.f32 	%f67, %f56, %f57, %f55;
	add.s32 	%r39, %r39, 2;
$L__BB0_11:
	and.b32  	%r32, %r19, 1;
	setp.eq.b32 	%p11, %r32, 1;
	not.pred 	%p12, %p11;
	@%p12 bra 	$L__BB0_13;
	add.s32 	%r33, %r39, %r3;
	mul.wide.u32 	%rd45, %r33, 4;
	add.s64 	%rd46, %rd2, %rd45;
	ld.global.nc.f32 	%f58, [%rd46];
	mad.lo.s32 	%r34, %r39, %r18, %r2;
	mul.wide.s32 	%rd47, %r34, 4;
	add.s64 	%rd48, %rd1, %rd47;
	ld.global.nc.f32 	%f59, [%rd48];
	fma.rn.f32 	%f67, %f58, %f59, %f67;
$L__BB0_13:
	mad.lo.s32 	%r35, %r18, %r1, %r2;
	cvta.to.global.u64 	%rd49, %rd6;
	mul.wide.s32 	%rd50, %r35, 4;
	add.s64 	%rd51, %rd49, %rd50;
	st.global.f32 	[%rd51], %f67;
$L__BB0_14:
	ret;

}
	// .globl	_ZN7Auaoalg4CUDA15GemmTiledKernelILi32EEEvPKfS3_Pfiii
.visible .entry _ZN7Auaoalg4CUDA15GemmTiledKernelILi32EEEvPKfS3_Pfiii(
	.param .u64 .ptr .align 1 _ZN7Auaoalg4CUDA15GemmTiledKernelILi32EEEvPKfS3_Pfiii_param_0,
	.param .u64 .ptr .align 1 _ZN7Auaoalg4CUDA15GemmTiledKernelILi32EEEvPKfS3_Pfiii_param_1,
	.param .u64 .ptr .align 1 _ZN7Auaoalg4CUDA15GemmTiledKernelILi32EEEvPKfS3_Pfiii_param_2,
	.param .u32 _ZN7Auaoalg4CUDA15GemmTiledKernelILi32EEEvPKfS3_Pfiii_param_3,
	.param .u32 _ZN7Auaoalg4CUDA15GemmTiledKernelILi32EEEvPKfS3_Pfiii_param_4,
	.param .u32 _ZN7Auaoalg4CUDA15GemmTiledKernelILi32EEEvPKfS3_Pfiii_param_5
)
{
	.reg .pred 	%p<12>;
	.reg .b32 	%r<43>;
	.reg .b32 	%f<111>;
	.reg .b64 	%rd<13>;
	// demoted variable
	.shared .align 4 .b8 _ZZN7Auaoalg4CUDA15GemmTiledKernelILi32EEEvPKfS3_PfiiiE2As[4096];
	// demoted variable
	.shared .align 4 .b8 _ZZN7Auaoalg4CUDA15GemmTiledKernelILi32EEEvPKfS3_PfiiiE2Bs[4096];
	ld.param.u64 	%rd4, [_ZN7Auaoalg4CUDA15GemmTiledKernelILi32EEEvPKfS3_Pfiii_param_0];
	ld.param.u64 	%rd5, [_ZN7Auaoalg4CUDA15GemmTiledKernelILi32EEEvPKfS3_Pfiii_param_1];
	ld.param.u64 	%rd6, [_ZN7Auaoalg4CUDA15GemmTiledKernelILi32EEEvPKfS3_Pfiii_param_2];
	ld.param.u32 	%r24, [_ZN7Auaoalg4CUDA15GemmTiledKernelILi32EEEvPKfS3_Pfiii_param_3];
	ld.param.u32 	%r25, [_ZN7Auaoalg4CUDA15GemmTiledKernelILi32EEEvPKfS3_Pfiii_param_4];
	ld.param.u32 	%r26, [_ZN7Auaoalg4CUDA15GemmTiledKernelILi32EEEvPKfS3_Pfiii_param_5];
	mov.u32 	%r27, %ctaid.x;
	mov.u32 	%r28, %ctaid.y;
	mov.u32 	%r38, %tid.x;
	mov.u32 	%r40, %tid.y;
	shl.b32 	%r29, %r28, 5;
	add.s32 	%r3, %r29, %r40;
	shl.b32 	%r4, %r27, 5;
	add.s32 	%r5, %r4, %r38;
	setp.lt.s32 	%p1, %r26, 1;
	mov.f32 	%f110, 0f00000000;
	@%p1 bra 	$L__BB1_7;
	add.s32 	%r30, %r26, 31;
	shr.u32 	%r31, %r30, 5;
	shl.b32 	%r32, %r40, 7;
	mov.u32 	%r33, _ZZN7Auaoalg4CUDA15GemmTiledKernelILi32EEEvPKfS3_PfiiiE2As;
	add.s32 	%r6, %r33, %r32;
	shl.b32 	%r34, %r38, 2;
	add.s32 	%r7, %r6, %r34;
	mov.u32 	%r35, _ZZN7Auaoalg4CUDA15GemmTiledKernelILi32EEEvPKfS3_PfiiiE2Bs;
	add.s32 	%r9, %r35, %r34;
	add.s32 	%r8, %r9, %r32;
	neg.s32 	%r42, %r31;
	mad.lo.s32 	%r36, %r40, %r25, %r38;
	add.s32 	%r41, %r36, %r4;
	shl.b32 	%r12, %r25, 5;
	mad.lo.s32 	%r39, %r26, %r3, %r38;
	cvta.to.global.u64 	%rd1, %rd4;
	cvta.to.global.u64 	%rd2, %rd5;
	mov.f32 	%f110, 0f00000000;
$L__BB1_2:
	setp.ge.s32 	%p2, %r3, %r24;
	mul.wide.s32 	%rd7, %r39, 4;
	add.s64 	%rd3, %rd1, %rd7;
	setp.ge.s32 	%p3, %r38, %r26;
	mov.f32 	%f108, 0f00000000;
	or.pred  	%p4, %p2, %p3;
	@%p4 bra 	$L__BB1_4;
	ld.global.nc.f32 	%f108, [%rd3];
$L__BB1_4:
	setp.ge.s32 	%p5, %r5, %r25;
	st.shared.f32 	[%r7], %f108;
	setp.ge.s32 	%p6, %r40, %r26;
	mov.f32 	%f109, 0f00000000;
	or.pred  	%p7, %p6, %p5;
	@%p7 bra 	$L__BB1_6;
	mul.wide.s32 	%rd8, %r41, 4;
	add.s64 	%rd9, %rd2, %rd8;
	ld.global.nc.f32 	%f109, [%rd9];
$L__BB1_6:
	st.shared.f32 	[%r8], %f109;
	bar.sync 	0;
	ld.shared.f32 	%f12, [%r6];
	ld.shared.f32 	%f13, [%r9];
	fma.rn.f32 	%f14, %f12, %f13, %f110;
	ld.shared.f32 	%f15, [%r6+4];
	ld.shared.f32 	%f16, [%r9+128];
	fma.rn.f32 	%f17, %f15, %f16, %f14;
	ld.shared.f32 	%f18, [%r6+8];
	ld.shared.f32 	%f19, [%r9+256];
	fma.rn.f32 	%f20, %f18, %f19, %f17;
	ld.shared.f32 	%f21, [%r6+12];
	ld.shared.f32 	%f22, [%r9+384];
	fma.rn.f32 	%f23, %f21, %f22, %f20;
	ld.shared.f32 	%f24, [%r6+16];
	ld.shared.f32 	%f25, [%r9+512];
	fma.rn.f32 	%f26, %f24, %f25, %f23;
	ld.shared.f32 	%f27, [%r6+20];
	ld.shared.f32 	%f28, [%r9+640];
	fma.rn.f32 	%f29, %f27, %f28, %f26;
	ld.shared.f32 	%f30, [%r6+24];
	ld.shared.f32 	%f31, [%r9+768];
	fma.rn.f32 	%f32, %f30, %f31, %f29;
	ld.shared.f32 	%f33, [%r6+28];
	ld.shared.f32 	%f34, [%r9+896];
	fma.rn.f32 	%f35, %f33, %f34, %f32;
	ld.shared.f32 	%f36, [%r6+32];
	ld.shared.f32 	%f37, [%r9+1024];
	fma.rn.f32 	%f38, %f36, %f37, %f35;
	ld.shared.f32 	%f39, [%r6+36];
	ld.shared.f32 	%f40, [%r9+1152];
	fma.rn.f32 	%f41, %f39, %f40, %f38;
	ld.shared.f32 	%f42, [%r6+40];
	ld.shared.f32 	%f43, [%r9+1280];
	fma.rn.f32 	%f44, %f42, %f43, %f41;
	ld.shared.f32 	%f45, [%r6+44];
	ld.shared.f32 	%f46, [%r9+1408];
	fma.rn.f32 	%f47, %f45, %f46, %f44;
	ld.shared.f32 	%f48, [%r6+48];
	ld.shared.f32 	%f49, [%r9+1536];
	fma.rn.f32 	%f50, %f48, %f49, %f47;
	ld.shared.f32 	%f51, [%r6+52];
	ld.shared.f32 	%f52, [%r9+1664];
	fma.rn.f32 	%f53, %f51, %f52, %f50;
	ld.shared.f32 	%f54, [%r6+56];
	ld.shared.f32 	%f55, [%r9+1792];
	fma.rn.f32 	%f56, %f54, %f55, %f53;
	ld.shared.f32 	%f57, [%r6+60];
	ld.shared.f32 	%f58, [%r9+1920];
	fma.rn.f32 	%f59, %f57, %f58, %f56;
	ld.shared.f32 	%f60, [%r6+64];
	ld.shared.f32 	%f61, [%r9+2048];
	fma.rn.f32 	%f62, %f60, %f61, %f59;
	ld.shared.f32 	%f63, [%r6+68];
	ld.shared.f32 	%f64, [%r9+2176];
	fma.rn.f32 	%f65, %f63, %f64, %f62;
	ld.shared.f32 	%f66, [%r6+72];
	ld.shared.f32 	%f67, [%r9+2304];
	fma.rn.f32 	%f68, %f66, %f67, %f65;
	ld.shared.f32 	%f69, [%r6+76];
	ld.shared.f32 	%f70, [%r9+2432];
	fma.rn.f32 	%f71, %f69, %f70, %f68;
	ld.shared.f32 	%f72, [%r6+80];
	ld.shared.f32 	%f73, [%r9+2560];
	fma.rn.f32 	%f74, %f72, %f73, %f71;
	ld.shared.f32 	%f75, [%r6+84];
	ld.shared.f32 	%f76, [%r9+2688];
	fma.rn.f32 	%f77, %f75, %f76, %f74;
	ld.shared.f32 	%f78, [%r6+88];
	ld.shared.f32 	%f79, [%r9+2816];
	fma.rn.f32 	%f80, %f78, %f79, %f77;
	ld.shared.f32 	%f81, [%r6+92];
	ld.shared.f32 	%f82, [%r9+2944];
	fma.rn.f32 	%f83, %f81, %f82, %f80;
	ld.shared.f32 	%f84, [%r6+96];
	ld.shared.f32 	%f85, [%r9+3072];
	fma.rn.f32 	%f86, %f84, %f85, %f83;
	ld.shared.f32 	%f87, [%r6+100];
	ld.shared.f32 	%f88, [%r9+3200];
	fma.rn.f32 	%f89, %f87, %f88, %f86;
	ld.shared.f32 	%f90, [%r6+104];
	ld.shared.f32 	%f91, [%r9+3328];
	fma.rn.f32 	%f92, %f90, %f91, %f89;
	ld.shared.f32 	%f93, [%r6+108];
	ld.shared.f32 	%f94, [%r9+3456];
	fma.rn.f32 	%f95, %f93, %f94, %f92;
	ld.shared.f32 	%f96, [%r6+112];
	ld.shared.f32 	%f97, [%r9+3584];
	fma.rn.f32 	%f98, %f96, %f97, %f95;
	ld.shared.f32 	%f99, [%r6+116];
	ld.shared.f32 	%f100, [%r9+3712];
	fma.rn.f32 	%f101, %f99, %f100, %f98;
	ld.shared.f32 	%f102, [%r6+120];
	ld.shared.f32 	%f103, [%r9+3840];
	fma.rn.f32 	%f104, %f102, %f103, %f101;
	ld.shared.f32 	%f105, [%r6+124];
	ld.shared.f32 	%f106, [%r9+3968];
	fma.rn.f32 	%f110, %f105, %f106, %f104;
	bar.sync 	0;
	add.s32 	%r42, %r42, 1;
	setp.ne.s32 	%p8, %r42, 0;
	add.s32 	%r41, %r41, %r12;
	add.s32 	%r40, %r40, 32;
	add.s32 	%r39, %r39, 32;
	add.s32 	%r38, %r38, 32;
	@%p8 bra 	$L__BB1_2;
$L__BB1_7:
	setp.ge.s32 	%p9, %r3, %r24;
	setp.ge.s32 	%p10, %r5, %r25;
	or.pred  	%p11, %p9, %p10;
	@%p11 bra 	$L__BB1_9;
	mad.lo.s32 	%r37, %r25, %r3, %r5;
	cvta.to.global.u64 	%rd10, %rd6;
	mul.wide.u32 	%rd11, %r37, 4;
	add.s64 	%rd12, %rd10, %rd11;
	st.global.f32 	[%rd12], %f110;
$L__BB1_9:
	ret;

}


// ===== COMPILED SASS (sm_100) =====

	.target	sm_100

	.elftype	@"ET_EXEC"


//--------------------- .note.nv.tkinfo           --------------------------
	.section	.note.nv.tkinfo,"",@"SHT_NOTE"
	.sectionflags	@"SHF_NOTE_NV_TKINFO"
	.tkinfo
        /*0018*/ 	.word	0x00000002
        /*0030*/ 	.string	""
        /*0030*/ 	.string	"ptxas"
        /*0030*/ 	.string	"Cuda compilation tools, release 13.0, V13.0.88"
        /*0030*/ 	.string	"Build cuda_13.0.r13.0/compiler.36424714_0"
        /*0030*/ 	.string	"-arch sm_100 -m 64 "



//--------------------- .note.nv.cuinfo           --------------------------
	.section	.note.nv.cuinfo,"",@"SHT_NOTE"
	.sectionflags	@"SHF_NOTE_NV_CUINFO"
        /*0018*/ 	.short	0x0002
        /*001a*/ 	.short	0x0064
        /*001c*/ 	.short	0x0082
	.zero		2


//--------------------- .nv.info                  --------------------------
	.section	.nv.info,"",@"SHT_CUDA_INFO"
	.align	4


	//----- nvinfo : EIATTR_REGCOUNT
	.align		4
        /*0000*/ 	.byte	0x04, 0x2f
        /*0002*/ 	.short	(.L_1 - .L_0)
	.align		4
.L_0:
        /*0004*/ 	.word	index@(_ZN7Auaoalg4CUDA15GemmNaiveKernelEPKfS2_Pfiii)
        /*0008*/ 	.word	0x00000020


	//----- nvinfo : EIATTR_FRAME_SIZE
	.align		4
.L_1:
        /*000c*/ 	.byte	0x04, 0x11
        /*000e*/ 	.short	(.L_3 - .L_2)
	.align		4
.L_2:
        /*0010*/ 	.word	index@(_ZN7Auaoalg4CUDA15GemmNaiveKernelEPKfS2_Pfiii)
        /*0014*/ 	.word	0x00000000


	//----- nvinfo : EIATTR_REGCOUNT
	.align		4
.L_3:
        /*0018*/ 	.byte	0x04, 0x2f
        /*001a*/ 	.short	(.L_5 - .L_4)
	.align		4
.L_4:
        /*001c*/ 	.word	index@(_ZN7Auaoalg4CUDA15GemmTiledKernelILi32EEEvPKfS3_Pfiii)
        /*0020*/ 	.word	0x00000020


	//----- nvinfo : EIATTR_FRAME_SIZE
	.align		4
.L_5:
        /*0024*/ 	.byte	0x04, 0x11
        /*0026*/ 	.short	(.L_7 - .L_6)
	.align		4
.L_6:
        /*0028*/ 	.word	index@(_ZN7Auaoalg4CUDA15GemmTiledKernelILi32EEEvPKfS3_Pfiii)
        /*002c*/ 	.word	0x00000000


	//----- nvinfo : EIATTR_MIN_STACK_SIZE
	.align		4
.L_7:
        /*0030*/ 	.byte	0x04, 0x12
        /*0032*/ 	.short	(.L_9 - .L_8)
	.align		4
.L_8:
        /*0034*/ 	.word	index@(_ZN7Auaoalg4CUDA15GemmTiledKernelILi32EEEvPKfS3_Pfiii)
        /*0038*/ 	.word	0x00000000


	//----- nvinfo : EIATTR_MIN_STACK_SIZE
	.align		4
.L_9:
        /*003c*/ 	.byte	0x04, 0x12
        /*003e*/ 	.short	(.L_11 - .L_10)
	.align		4
.L_10:
        /*0040*/ 	.word	index@(_ZN7Auaoalg4CUDA15GemmNaiveKernelEPKfS2_Pfiii)
        /*0044*/ 	.word	0x00000000
.L_11:


//--------------------- .nv.compat                --------------------------
	.section	.nv.compat,"",@"SHT_CUDA_COMPAT_INFO"
	.align	4
        /*0000*/ 	.byte	0x02, 0x09, 0x00, 0x00, 0x02, 0x02, 0x01, 0x00, 0x02, 0x05, 0x05, 0x00, 0x03, 0x07, 0x01, 0x01
        /*0010*/ 	.byte	0x02, 0x03, 0x00, 0x00, 0x02, 0x06, 0x01, 0x00, 0x04, 0x0b, 0x08, 0x00, 0x09, 0x00, 0x00, 0x00
        /*0020*/ 	.byte	0x00, 0x00, 0x00, 0x00


//--------------------- .nv.info._ZN7Auaoalg4CUDA15GemmTiledKernelILi32EEEvPKfS3_Pfiii --------------------------
	.section	.nv.info._ZN7Auaoalg4CUDA15GemmTiledKernelILi32EEEvPKfS3_Pfiii,"",@"SHT_CUDA_INFO"
	.sectionflags	@""
	.align	4


	//----- nvinfo : EIATTR_CUDA_API_VERSION
	.align		4
        /*0000*/ 	.byte	0x04, 0x37
        /*0002*/ 	.short	(.L_13 - .L_12)
.L_12:
        /*0004*/ 	.word	0x00000082


	//----- nvinfo : EIATTR_KPARAM_INFO
	.align		4
.L_13:
        /*0008*/ 	.byte	0x04, 0x17
        /*000a*/ 	.short	(.L_15 - .L_14)
.L_14:
        /*000c*/ 	.word	0x00000000
        /*0010*/ 	.short	0x0005
        /*0012*/ 	.short	0x0020
        /*0014*/ 	.byte	0x00, 0xf0, 0x11, 0x00


	//----- nvinfo : EIATTR_KPARAM_INFO
	.align		4
.L_15:
        /*0018*/ 	.byte	0x04, 0x17
        /*001a*/ 	.short	(.L_17 - .L_16)
.L_16:
        /*001c*/ 	.word	0x00000000
        /*0020*/ 	.short	0x0004
        /*0022*/ 	.short	0x001c
        /*0024*/ 	.byte	0x00, 0xf0, 0x11, 0x00


	//----- nvinfo : EIATTR_KPARAM_INFO
	.align		4
.L_17:
        /*0028*/ 	.byte	0x04, 0x17
        /*002a*/ 	.short	(.L_19 - .L_18)
.L_18:
        /*002c*/ 	.word	0x00000000
        /*0030*/ 	.short	0x0003
        /*0032*/ 	.short	0x0018
        /*0034*/ 	.byte	0x00, 0xf0, 0x11, 0x00


	//----- nvinfo : EIATTR_KPARAM_INFO
	.align		4
.L_19:
        /*0038*/ 	.byte	0x04, 0x17
        /*003a*/ 	.short	(.L_21 - .L_20)
.L_20:
        /*003c*/ 	.word	0x00000000
        /*0040*/ 	.short	0x0002
        /*0042*/ 	.short	0x0010
        /*0044*/ 	.byte	0x00, 0xf5, 0x21, 0x00


	//----- nvinfo : EIATTR_KPARAM_INFO
	.align		4
.L_21:
        /*0048*/ 	.byte	0x04, 0x17
        /*004a*/ 	.short	(.L_23 - .L_22)
.L_22:
        /*004c*/ 	.word	0x00000000
        /*0050*/ 	.short	0x0001
        /*0052*/ 	.short	0x0008
        /*0054*/ 	.byte	0x00, 0xf5, 0x21, 0x00


	//----- nvinfo : EIATTR_KPARAM_INFO
	.align		4
.L_23:
        /*0058*/ 	.byte	0x04, 0x17
        /*005a*/ 	.short	(.L_25 - .L_24)
.L_24:
        /*005c*/ 	.word	0x00000000
        /*0060*/ 	.short	0x0000
        /*0062*/ 	.short	0x0000
        /*0064*/ 	.byte	0x00, 0xf5, 0x21, 0x00


	//----- nvinfo : EIATTR_SPARSE_MMA_MASK
	.align		4
.L_25:
        /*0068*/ 	.byte	0x03, 0x50
        /*006a*/ 	.short	0x0000


	//----- nvinfo : EIATTR_MAXREG_COUNT
	.align		4
        /*006c*/ 	.byte	0x03, 0x1b
        /*006e*/ 	.short	0x00ff


	//----- nvinfo : EIATTR_NUM_BARRIERS
	.align		4
        /*0070*/ 	.byte	0x02, 0x4c
        /*0072*/ 	.byte	0x01
	.zero		1


	//----- nvinfo : EIATTR_MERCURY_ISA_VERSION
	.align		4
        /*0074*/ 	.byte	0x03, 0x5f
        /*0076*/ 	.short	0x0101


	//----- nvinfo : EIATTR_VRC_CTA_INIT_COUNT
	.align		4
        /*0078*/ 	.byte	0x02, 0x4a
	.zero		1
	.zero		1


	//----- nvinfo : EIATTR_EXIT_INSTR_OFFSETS
	.align		4
        /*007c*/ 	.byte	0x04, 0x1c
        /*007e*/ 	.short	(.L_27 - .L_26)


	//   ....[0]....
.L_26:
        /*0080*/ 	.word	0x00000820


	//   ....[1]....
        /*0084*/ 	.word	0x00000870


	//----- nvinfo : EIATTR_CBANK_PARAM_SIZE
	.align		4
.L_27:
        /*0088*/ 	.byte	0x03, 0x19
        /*008a*/ 	.short	0x0024


	//----- nvinfo : EIATTR_PARAM_CBANK
	.align		4
        /*008c*/ 	.byte	0x04, 0x0a
        /*008e*/ 	.short	(.L_29 - .L_28)
	.align		4
.L_28:
        /*0090*/ 	.word	index@(.nv.constant0._ZN7Auaoalg4CUDA15GemmTiledKernelILi32EEEvPKfS3_Pfiii)
        /*0094*/ 	.short	0x0380
        /*0096*/ 	.short	0x0024


	//----- nvinfo : EIATTR_SW_WAR
	.align		4
.L_29:
        /*0098*/ 	.byte	0x04, 0x36
        /*009a*/ 	.short	(.L_31 - .L_30)
.L_30:
        /*009c*/ 	.word	0x00000008
.L_31:


//--------------------- .nv.info._ZN7Auaoalg4CUDA15GemmNaiveKernelEPKfS2_Pfiii --------------------------
	.section	.nv.info._ZN7Auaoalg4CUDA15GemmNaiveKernelEPKfS2_Pfiii,"",@"SHT_CUDA_INFO"
	.sectionflags	@""
	.align	4


	//----- nvinfo : EIATTR_CUDA_API_VERSION
	.align		4
        /*0000*/ 	.byte	0x04, 0x37
        /*0002*/ 	.short	(.L_33 - .L_32)
.L_32:
        /*0004*/ 	.word	0x00000082


	//----- nvinfo : EIATTR_KPARAM_INFO
	.align		4
.L_33:
        /*0008*/ 	.byte	0x04, 0x17
        /*000a*/ 	.short	(.L_35 - .L_34)
.L_34:
        /*000c*/ 	.word	0x00000000
        /*0010*/ 	.short	0x0005
        /*0012*/ 	.short	0x0020
        /*0014*/ 	.byte	0x00, 0xf0, 0x11, 0x00


	//----- nvinfo : EIATTR_KPARAM_INFO
	.align		4
.L_35:
        /*0018*/ 	.byte	0x04, 0x17
        /*001a*/ 	.short	(.L_37 - .L_36)
.L_36:
        /*001c*/ 	.word	0x00000000
        /*0020*/ 	.short	0x0004
        /*0022*/ 	.short	0x001c
        /*0024*/ 	.byte	0x00, 0xf0, 0x11, 0x00


	//----- nvinfo : EIATTR_KPARAM_INFO
	.align		4
.L_37:
        /*0028*/ 	.byte	0x04, 0x17
        /*002a*/ 	.short	(.L_39 - .L_38)
.L_38:
        /*002c*/ 	.word	0x00000000
        /*0030*/ 	.short	0x0003
        /*0032*/ 	.short	0x0018
        /*0034*/ 	.byte	0x00, 0xf0, 0x11, 0x00


	//----- nvinfo : EIATTR_KPARAM_INFO
	.align		4
.L_39:
        /*0038*/ 	.byte	0x04, 0x17
        /*003a*/ 	.short	(.L_41 - .L_40)
.L_40:
        /*003c*/ 	.word	0x00000000
        /*0040*/ 	.short	0x0002
        /*0042*/ 	.short	0x0010
        /*0044*/ 	.byte	0x00, 0xf5, 0x21, 0x00


	//----- nvinfo : EIATTR_KPARAM_INFO
	.align		4
.L_41:
        /*0048*/ 	.byte	0x04, 0x17
        /*004a*/ 	.short	(.L_43 - .L_42)
.L_42:
        /*004c*/ 	.word	0x00000000
        /*0050*/ 	.short	0x0001
        /*0052*/ 	.short	0x0008
        /*0054*/ 	.byte	0x00, 0xf5, 0x21, 0x00


	//----- nvinfo : EIATTR_KPARAM_INFO
	.align		4
.L_43:
        /*0058*/ 	.byte	0x04, 0x17
        /*005a*/ 	.short	(.L_45 - .L_44)
.L_44:
        /*005c*/ 	.word	0x00000000
        /*0060*/ 	.short	0x0000
        /*0062*/ 	.short	0x0000
        /*0064*/ 	.byte	0x00, 0xf5, 0x21, 0x00


	//----- nvinfo : EIATTR_SPARSE_MMA_MASK
	.align		4
.L_45:
        /*0068*/ 	.byte	0x03, 0x50
        /*006a*/ 	.short	0x0000


	//----- nvinfo : EIATTR_MAXREG_COUNT
	.align		4
        /*006c*/ 	.byte	0x03, 0x1b
        /*006e*/ 	.short	0x00ff


	//----- nvinfo : EIATTR_MERCURY_ISA_VERSION
	.align		4
        /*0070*/ 	.byte	0x03, 0x5f
        /*0072*/ 	.short	0x0101


	//----- nvinfo : EIATTR_VRC_CTA_INIT_COUNT
	.align		4
        /*0074*/ 	.byte	0x02, 0x4a
	.zero		1
	.zero		1


	//----- nvinfo : EIATTR_EXIT_INSTR_OFFSETS
	.align		4
        /*0078*/ 	.byte	0x04, 0x1c
        /*007a*/ 	.short	(.L_47 - .L_46)


	//   ....[0]....
.L_46:
        /*007c*/ 	.word	0x000000c0


	//   ....[1]....
        /*0080*/ 	.word	0x000008e0


	//----- nvinfo : EIATTR_CBANK_PARAM_SIZE
	.align		4
.L_47:
        /*0084*/ 	.byte	0x03, 0x19
        /*0086*/ 	.short	0x0024


	//----- nvinfo : EIATTR_PARAM_CBANK
	.align		4
        /*0088*/ 	.byte	0x04, 0x0a
        /*008a*/ 	.short	(.L_49 - .L_48)
	.align		4
.L_48:
        /*008c*/ 	.word	index@(.nv.constant0._ZN7Auaoalg4CUDA15GemmNaiveKernelEPKfS2_Pfiii)
        /*0090*/ 	.short	0x0380
        /*0092*/ 	.short	0x0024


	//----- nvinfo : EIATTR_SW_WAR
	.align		4
.L_49:
        /*0094*/ 	.byte	0x04, 0x36
        /*0096*/ 	.short	(.L_51 - .L_50)
.L_50:
        /*0098*/ 	.word	0x00000008
.L_51:


//--------------------- .nv.callgraph             --------------------------
	.section	.nv.callgraph,"",@"SHT_CUDA_CALLGRAPH"
	.align	4
	.sectionentsize	8
	.align		4
        /*0000*/ 	.word	0x00000000
	.align		4
        /*0004*/ 	.word	0xffffffff
	.align		4
        /*0008*/ 	.word	0x00000000
	.align		4
        /*000c*/ 	.word	0xfffffffe
	.align		4
        /*0010*/ 	.word	0x00000000
	.align		4
        /*0014*/ 	.word	0xfffffffd
	.align		4
        /*0018*/ 	.word	0x00000000
	.align		4
        /*001c*/ 	.word	0xfffffffc


//--------------------- .text._ZN7Auaoalg4CUDA15GemmTiledKernelILi32EEEvPKfS3_Pfiii --------------------------
	.section	.text._ZN7Auaoalg4CUDA15GemmTiledKernelILi32EEEvPKfS3_Pfiii,"ax",@progbits
	.align	128
        .global         _ZN7Auaoalg4CUDA15GemmTiledKernelILi32EEEvPKfS3_Pfiii
        .type           _ZN7Auaoalg4CUDA15GemmTiledKernelILi32EEEvPKfS3_Pfiii,@function
        .size           _ZN7Auaoalg4CUDA15GemmTiledKernelILi32EEEvPKfS3_Pfiii,(.L_x_8 - _ZN7Auaoalg4CUDA15GemmTiledKernelILi32EEEvPKfS3_Pfiii)
        .other          _ZN7Auaoalg4CUDA15GemmTiledKernelILi32EEEvPKfS3_Pfiii,@"STO_CUDA_ENTRY STV_DEFAULT"
_ZN7Auaoalg4CUDA15GemmTiledKernelILi32EEEvPKfS3_Pfiii:
.text._ZN7Auaoalg4CUDA15GemmTiledKernelILi32EEEvPKfS3_Pfiii:
[----:B------:R-:W-:Y:S01]  /*0000*/  LDC R1, c[0x0][0x37c] ;  /* 0x0000df00ff017b82 */ /* 0x000fe20000000800 */
[----:B------:R-:W0:Y:S01]  /*0010*/  S2R R18, SR_CTAID.Y ;  /* 0x0000000000127919 */ /* 0x000e220000002600 */
[----:B------:R-:W1:Y:S01]  /*0020*/  LDCU UR10, c[0x0][0x3a0] ;  /* 0x00007400ff0a77ac */ /* 0x000e620008000800 */
[----:B------:R-:W-:Y:S01]  /*0030*/  HFMA2 R23, -RZ, RZ, 0, 0 ;  /* 0x00000000ff177431 */ /* 0x000fe200000001ff */
[----:B------:R-:W0:Y:S01]  /*0040*/  S2R R16, SR_TID.Y ;  /* 0x0000000000107919 */ /* 0x000e220000002200 */
[----:B------:R-:W2:Y:S01]  /*0050*/  LDCU.64 UR8, c[0x0][0x358] ;  /* 0x00006b00ff0877ac */ /* 0x000ea20008000a00 */
[----:B------:R-:W3:Y:S01]  /*0060*/  S2R R2, SR_CTAID.X ;  /* 0x0000000000027919 */ /* 0x000ee20000002500 */
[----:B------:R-:W3:Y:S01]  /*0070*/  S2R R17, SR_TID.X ;  /* 0x0000000000117919 */ /* 0x000ee20000002100 */
[----:B-1----:R-:W-:Y:S01]  /*0080*/  UISETP.GE.AND UP0, UPT, UR10, 0x1, UPT ;  /* 0x000000010a00788c */ /* 0x002fe2000bf06270 */
[----:B0-----:R-:W-:Y:S02]  /*0090*/  LEA R18, R18, R16, 0x5 ;  /* 0x0000001012127211 */ /* 0x001fe400078e28ff */
[----:B---3--:R-:W-:-:S06]  /*00a0*/  LEA R19, R2, R17, 0x5 ;  /* 0x0000001102137211 */ /* 0x008fcc00078e28ff */
[----:B--2---:R-:W-:Y:S05]  /*00b0*/  BRA.U !UP0, `(.L_x_0) ;  /* 0x0000000508cc7547 */ /* 0x004fea000b800000 */
[----:B------:R-:W0:Y:S01]  /*00c0*/  S2UR UR7, SR_CgaCtaId ;  /* 0x00000000000779c3 */ /* 0x000e220000008800 */
[----:B------:R-:W1:Y:S01]  /*00d0*/  LDCU UR11, c[0x0][0x39c] ;  /* 0x00007380ff0b77ac */ /* 0x000e620008000800 */
[----:B------:R-:W-:Y:S01]  /*00e0*/  MOV R23, RZ ;  /* 0x000000ff00177202 */ /* 0x000fe20000000f00 */
[----:B------:R-:W-:Y:S01]  /*00f0*/  IMAD R6, R18, UR10, R17 ;  /* 0x0000000a12067c24 */ /* 0x000fe2000f8e0211 */
[----:B------:R-:W-:Y:S01]  /*0100*/  UMOV UR5, 0x400 ;  /* 0x0000040000057882 */ /* 0x000fe20000000000 */
[----:B------:R-:W-:-:S03]  /*0110*/  UIADD3 UR4, UPT, UPT, UR10, 0x1f, URZ ;  /* 0x0000001f0a047890 */ /* 0x000fc6000fffe0ff */
[----:B------:R-:W2:Y:S01]  /*0120*/  LDC R0, c[0x0][0x39c] ;  /* 0x0000e700ff007b82 */ /* 0x000ea20000000800 */
[----:B------:R-:W-:Y:S02]  /*0130*/  UIADD3 UR6, UPT, UPT, UR5, 0x1000, URZ ;  /* 0x0000100005067890 */ /* 0x000fe4000fffe0ff */
[----:B------:R-:W-:Y:S01]  /*0140*/  USHF.R.U32.HI UR4, URZ, 0x5, UR4 ;  /* 0x00000005ff047899 */ /* 0x000fe20008011604 */
[----:B------:R-:W3:Y:S04]  /*0150*/  LDCU UR13, c[0x0][0x3a0] ;  /* 0x00007400ff0d77ac */ /* 0x000ee80008000800 */
[----:B------:R-:W4:Y:S01]  /*0160*/  LDC.64 R20, c[0x0][0x380] ;  /* 0x0000e000ff147b82 */ /* 0x000f220000000a00 */
[----:B------:R-:W2:Y:S01]  /*0170*/  LDCU UR12, c[0x0][0x398] ;  /* 0x00007300ff0c77ac */ /* 0x000ea20008000800 */
[----:B-1----:R-:W-:Y:S01]  /*0180*/  IMAD R7, R16, UR11, R17 ;  /* 0x0000000b10077c24 */ /* 0x002fe2000f8e0211 */
[----:B------:R-:W-:-:S02]  /*0190*/  UIADD3 UR4, UPT, UPT, -UR4, URZ, URZ ;  /* 0x000000ff04047290 */ /* 0x000fc4000fffe1ff */
[----:B0-----:R-:W-:Y:S02]  /*01a0*/  ULEA UR5, UR7, UR5, 0x18 ;  /* 0x0000000507057291 */ /* 0x001fe4000f8ec0ff */
[----:B------:R-:W-:Y:S01]  /*01b0*/  LEA R7, R2, R7, 0x5 ;  /* 0x0000000702077211 */ /* 0x000fe200078e28ff */
[----:B------:R-:W-:-:S03]  /*01c0*/  ULEA UR6, UR7, UR6, 0x18 ;  /* 0x0000000607067291 */ /* 0x000fc6000f8ec0ff */
[----:B------:R-:W-:-:S03]  /*01d0*/  LEA R5, R16, UR5, 0x7 ;  /* 0x0000000510057c11 */ /* 0x000fc6000f8e38ff */
[C---:B------:R-:W-:Y:S02]  /*01e0*/  LEA R3, R17.reuse, UR6, 0x2 ;  /* 0x0000000611037c11 */ /* 0x040fe4000f8e10ff */
[----:B------:R-:W-:Y:S02]  /*01f0*/  LEA R4, R17, R5, 0x2 ;  /* 0x0000000511047211 */ /* 0x000fe400078e10ff */
[----:B---3--:R-:W-:-:S07]  /*0200*/  LEA R2, R16, R3, 0x7 ;  /* 0x0000000310027211 */ /* 0x008fce00078e38ff */
.L_x_1:
[----:B--2---:R-:W-:Y:S01]  /*0210*/  ISETP.GE.AND P0, PT, R19, R0, PT ;  /* 0x000000001300720c */ /* 0x004fe20003f06270 */
[----:B------:R-:W-:Y:S01]  /*0220*/  HFMA2 R29, -RZ, RZ, 0, 0 ;  /* 0x00000000ff1d7431 */ /* 0x000fe200000001ff */
[----:B------:R-:W-:Y:S01]  /*0230*/  ISETP.GE.AND P1, PT, R17, UR13, PT ;  /* 0x0000000d11007c0c */ /* 0x000fe2000bf26270 */
[----:B----4-:R-:W-:Y:S01]  /*0240*/  IMAD.WIDE R8, R6, 0x4, R20 ;  /* 0x0000000406087825 */ /* 0x010fe200078e0214 */
[----:B------:R-:W-:Y:S02]  /*0250*/  ISETP.GE.OR P0, PT, R16, UR13, P0 ;  /* 0x0000000d10007c0c */ /* 0x000fe40008706670 */
[----:B------:R-:W-:Y:S02]  /*0260*/  ISETP.GE.OR P1, PT, R18, UR12, P1 ;  /* 0x0000000c12007c0c */ /* 0x000fe40008f26670 */
[----:B------:R-:W-:-:S09]  /*0270*/  MOV R27, RZ ;  /* 0x000000ff001b7202 */ /* 0x000fd20000000f00 */
[----:B------:R-:W0:Y:S02]  /*0280*/  @!P0 LDC.64 R10, c[0x0][0x388] ;  /* 0x0000e200ff0a8b82 */ /* 0x000e240000000a00 */
[----:B------:R-:W2:Y:S01]  /*0290*/  @!P1 LDG.E.CONSTANT R27, desc[UR8][R8.64] ;  /* 0x00000008081b9981 */ /* 0x000ea2000c1e9900 */
[----:B0-----:R-:W-:-:S05]  /*02a0*/  @!P0 IMAD.WIDE R10, R7, 0x4, R10 ;  /* 0x00000004070a8825 */ /* 0x001fca00078e020a */
[----:B------:R-:W3:Y:S04]  /*02b0*/  @!P0 LDG.E.CONSTANT R29, desc[UR8][R10.64] ;  /* 0x000000080a1d8981 */ /* 0x000ee8000c1e9900 */
[----:B--2---:R-:W-:Y:S04]  /*02c0*/  STS [R4], R27 ;  /* 0x0000001b04007388 */ /* 0x004fe80000000800 */
[----:B---3--:R-:W-:Y:S01]  /*02d0*/  STS [R2], R29 ;  /* 0x0000001d02007388 */ /* 0x008fe20000000800 */
[----:B------:R-:W-:Y:S06]  /*02e0*/  BAR.SYNC.DEFER_BLOCKING 0x0 ;  /* 0x0000000000007b1d */ /* 0x000fec0000010000 */
[----:B------:R-:W-:Y:S04]  /*02f0*/  LDS R22, [R3] ;  /* 0x0000000003167984 */ /* 0x000fe80000000800 */
[----:B------:R-:W0:Y:S04]  /*0300*/  LDS.128 R12, [R5] ;  /* 0x00000000050c7984 */ /* 0x000e280000000c00 */
[----:B------:R-:W1:Y:S04]  /*0310*/  LDS R26, [R3+0x80] ;  /* 0x00008000031a7984 */ /* 0x000e680000000800 */
[----:B------:R-:W2:Y:S04]  /*0320*/  LDS R25, [R3+0x100] ;  /* 0x0001000003197984 */ /* 0x000ea80000000800 */
[----:B------:R-:W3:Y:S04]  /*0330*/  LDS R24, [R3+0x180] ;  /* 0x0001800003187984 */ /* 0x000ee80000000800 */
[----:B------:R-:W-:Y:S01]  /*0340*/  LDS.128 R8, [R5+0x10] ;  /* 0x0000100005087984 */ /* 0x000fe20000000c00 */
[----:B0-----:R-:W-:-:S03]  /*0350*/  FFMA R12, R12, R22, R23 ;  /* 0x000000160c0c7223 */ /* 0x001fc60000000017 */
[----:B------:R-:W0:Y:S01]  /*0360*/  LDS R23, [R3+0x200] ;  /* 0x0002000003177984 */ /* 0x000e220000000800 */
[----:B-1----:R-:W-:-:S03]  /*0370*/  FFMA R12, R26, R13, R12 ;  /* 0x0000000d1a0c7223 */ /* 0x002fc6000000000c */
[----:B------:R-:W1:Y:S01]  /*0380*/  LDS R22, [R3+0x280] ;  /* 0x0002800003167984 */ /* 0x000e620000000800 */
[----:B--2---:R-:W-:-:S03]  /*0390*/  FFMA R13, R25, R14, R12 ;  /* 0x0000000e190d7223 */ /* 0x004fc6000000000c */
[----:B------:R-:W2:Y:S01]  /*03a0*/  LDS R25, [R3+0x300] ;  /* 0x0003000003197984 */ /* 0x000ea20000000800 */
[----:B---3--:R-:W-:-:S03]  /*03b0*/  FFMA R13, R24, R15, R13 ;  /* 0x0000000f180d7223 */ /* 0x008fc6000000000d */
[----:B------:R-:W3:Y:S04]  /*03c0*/  LDS R24, [R3+0x380] ;  /* 0x0003800003187984 */ /* 0x000ee80000000800 */
[----:B------:R-:W-:Y:S01]  /*03d0*/  LDS R26, [R3+0xb80] ;  /* 0x000b8000031a7984 */ /* 0x000fe20000000800 */
[----:B0-----:R-:W-:-:S03]  /*03e0*/  FFMA R27, R8, R23, R13 ;  /* 0x00000017081b7223 */ /* 0x001fc6000000000d */
[----:B------:R-:W-:Y:S04]  /*03f0*/  LDS R23, [R3+0x400] ;  /* 0x0004000003177984 */ /* 0x000fe80000000800 */
[----:B------:R-:W0:Y:S01]  /*0400*/  LDS.128 R12, [R5+0x20] ;  /* 0x00002000050c7984 */ /* 0x000e220000000c00 */
[----:B-1----:R-:W-:-:S03]  /*0410*/  FFMA R8, R22, R9, R27 ;  /* 0x0000000916087223 */ /* 0x002fc6000000001b */
[----:B------:R-:W1:Y:S01]  /*0420*/  LDS R22, [R3+0x480] ;  /* 0x0004800003167984 */ /* 0x000e620000000800 */
[----:B--2---:R-:W-:-:S03]  /*0430*/  FFMA R9, R25, R10, R8 ;  /* 0x0000000a19097223 */ /* 0x004fc60000000008 */
[----:B------:R-:W2:Y:S01]  /*0440*/  LDS R25, [R3+0x500] ;  /* 0x0005000003197984 */ /* 0x000ea20000000800 */
[----:B---3--:R-:W-:-:S03]  /*0450*/  FFMA R9, R24, R11, R9 ;  /* 0x0000000b18097223 */ /* 0x008fc60000000009 */
[----:B------:R-:W3:Y:S01]  /*0460*/  LDS R24, [R3+0x580] ;  /* 0x0005800003187984 */ /* 0x000ee20000000800 */
        /* <DEDUP_REMOVED lines=26> */
[----:B------:R-:W-:Y:S04]  /*0610*/  LDS R27, [R3+0xc00] ;  /* 0x000c0000031b7984 */ /* 0x000fe80000000800 */
[----:B------:R-:W-:Y:S01]  /*0620*/  LDS R24, [R3+0xc80] ;  /* 0x000c800003187984 */ /* 0x000fe20000000800 */
[----:B0-----:R-:W-:-:S03]  /*0630*/  FFMA R23, R8, R23, R13 ;  /* 0x0000001708177223 */ /* 0x001fc6000000000d */
[----:B------:R-:W0:Y:S01]  /*0640*/  LDS.128 R12, [R5+0x60] ;  /* 0x00006000050c7984 */ /* 0x000e220000000c00 */
[----:B-1----:R-:W-:-:S03]  /*0650*/  FFMA R22, R22, R9, R23 ;  /* 0x0000000916167223 */ /* 0x002fc60000000017 */
[----:B------:R-:W1:Y:S01]  /*0660*/  LDS R23, [R3+0xd00] ;  /* 0x000d000003177984 */ /* 0x000e620000000800 */
[----:B--2---:R-:W-:-:S03]  /*0670*/  FFMA R25, R25, R10, R22 ;  /* 0x0000000a19197223 */ /* 0x004fc60000000016 */
[----:B------:R-:W2:Y:S01]  /*0680*/  LDS R22, [R3+0xd80] ;  /* 0x000d800003167984 */ /* 0x000ea20000000800 */
[----:B------:R-:W-:-:S03]  /*0690*/  FFMA R11, R26, R11, R25 ;  /* 0x0000000b1a0b7223 */ /* 0x000fc60000000019 */
[----:B------:R-:W-:Y:S01]  /*06a0*/  LDS R25, [R3+0xe00] ;  /* 0x000e000003197984 */ /* 0x000fe20000000800 */
[----:B0-----:R-:W-:-:S03]  /*06b0*/  FFMA R27, R12, R27, R11 ;  /* 0x0000001b0c1b7223 */ /* 0x001fc6000000000b */
[----:B------:R-:W0:Y:S01]  /*06c0*/  LDS.128 R8, [R5+0x70] ;  /* 0x0000700005087984 */ /* 0x000e220000000c00 */
[----:B------:R-:W-:-:S03]  /*06d0*/  FFMA R24, R24, R13, R27 ;  /* 0x0000000d18187223 */ /* 0x000fc6000000001b */
[----:B------:R-:W3:Y:S04]  /*06e0*/  LDS R27, [R3+0xe80] ;  /* 0x000e8000031b7984 */ /* 0x000ee80000000800 */
[----:B------:R-:W4:Y:S04]  /*06f0*/  LDS R13, [R3+0xf00] ;  /* 0x000f0000030d7984 */ /* 0x000f280000000800 */
[----:B------:R-:W5:Y:S01]  /*0700*/  LDS R12, [R3+0xf80] ;  /* 0x000f8000030c7984 */ /* 0x000f620000000800 */
[----:B-1----:R-:W-:Y:S01]  /*0710*/  FFMA R23, R23, R14, R24 ;  /* 0x0000000e17177223 */ /* 0x002fe20000000018 */
[----:B------:R-:W-:-:S03]  /*0720*/  UIADD3 UR4, UPT, UPT, UR4, 0x1, URZ ;  /* 0x0000000104047890 */ /* 0x000fc6000fffe0ff */
[----:B--2---:R-:W-:Y:S01]  /*0730*/  FFMA R15, R22, R15, R23 ;  /* 0x0000000f160f7223 */ /* 0x004fe20000000017 */
[----:B------:R-:W-:Y:S01]  /*0740*/  UISETP.NE.AND UP0, UPT, UR4, URZ, UPT ;  /* 0x000000ff0400728c */ /* 0x000fe2000bf05270 */
[----:B------:R-:W-:Y:S02]  /*0750*/  IADD3 R6, PT, PT, R6, 0x20, RZ ;  /* 0x0000002006067810 */ /* 0x000fe40007ffe0ff */
[----:B------:R-:W-:Y:S02]  /*0760*/  IADD3 R17, PT, PT, R17, 0x20, RZ ;  /* 0x0000002011117810 */ /* 0x000fe40007ffe0ff */
[----:B------:R-:W-:Y:S02]  /*0770*/  IADD3 R16, PT, PT, R16, 0x20, RZ ;  /* 0x0000002010107810 */ /* 0x000fe40007ffe0ff */
[----:B------:R-:W-:Y:S01]  /*0780*/  LEA R7, R0, R7, 0x5 ;  /* 0x0000000700077211 */ /* 0x000fe200078e28ff */
[----:B0-----:R-:W-:-:S04]  /*0790*/  FFMA R8, R8, R25, R15 ;  /* 0x0000001908087223 */ /* 0x001fc8000000000f */
[----:B---3--:R-:W-:-:S04]  /*07a0*/  FFMA R8, R27, R9, R8 ;  /* 0x000000091b087223 */ /* 0x008fc80000000008 */
[----:B----4-:R-:W-:-:S04]  /*07b0*/  FFMA R13, R13, R10, R8 ;  /* 0x0000000a0d0d7223 */ /* 0x010fc80000000008 */
[----:B-----5:R-:W-:Y:S01]  /*07c0*/  FFMA R23, R12, R11, R13 ;  /* 0x0000000b0c177223 */ /* 0x020fe2000000000d */
[----:B------:R-:W-:Y:S06]  /*07d0*/  BAR.SYNC.DEFER_BLOCKING 0x0 ;  /* 0x0000000000007b1d */ /* 0x000fec0000010000 */
[----:B------:R-:W-:Y:S05]  /*07e0*/  BRA.U UP0, `(.L_x_1) ;  /* 0xfffffff900887547 */ /* 0x000fea000b83ffff */
.L_x_0:
[----:B------:R-:W0:Y:S02]  /*07f0*/  LDCU.64 UR4, c[0x0][0x398] ;  /* 0x00007300ff0477ac */ /* 0x000e240008000a00 */
[----:B0-----:R-:W-:-:S04]  /*0800*/  ISETP.GE.AND P0, PT, R19, UR5, PT ;  /* 0x0000000513007c0c */ /* 0x001fc8000bf06270 */
[----:B------:R-:W-:-:S13]  /*0810*/  ISETP.GE.OR P0, PT, R18, UR4, P0 ;  /* 0x0000000412007c0c */ /* 0x000fda0008706670 */
[----:B------:R-:W-:Y:S05]  /*0820*/  @P0 EXIT ;  /* 0x000000000000094d */ /* 0x000fea0003800000 */
[----:B------:R-:W0:Y:S01]  /*0830*/  LDC.64 R2, c[0x0][0x390] ;  /* 0x0000e400ff027b82 */ /* 0x000e220000000a00 */
[----:B------:R-:W-:-:S04]  /*0840*/  IMAD R19, R18, UR5, R19 ;  /* 0x0000000512137c24 */ /* 0x000fc8000f8e0213 */
[----:B0-----:R-:W-:-:S05]  /*0850*/  IMAD.WIDE.U32 R2, R19, 0x4, R2 ;  /* 0x0000000413027825 */ /* 0x001fca00078e0002 */
[----:B------:R-:W-:Y:S01]  /*0860*/  STG.E desc[UR8][R2.64], R23 ;  /* 0x0000001702007986 */ /* 0x000fe2000c101908 */
[----:B------:R-:W-:Y:S05]  /*0870*/  EXIT ;  /* 0x000000000000794d */ /* 0x000fea0003800000 */
.L_x_2:
[----:B------:R-:W-:-:S00]  /*0880*/  BRA `(.L_x_2) ;  /* 0xfffffffc00fc7947 */ /* 0x000fc0000383ffff */
[----:B------:R-:W-:-:S00]  /*0890*/  NOP ;  /* 0x0000000000007918 */ /* 0x000fc00000000000 */
        /* <DEDUP_REMOVED lines=14> */
.L_x_8:


//--------------------- .text._ZN7Auaoalg4CUDA15GemmNaiveKernelEPKfS2_Pfiii --------------------------
	.section	.text._ZN7Auaoalg4CUDA15GemmNaiveKernelEPKfS2_Pfiii,"ax",@progbits
	.align	128
        .global         _ZN7Auaoalg4CUDA15GemmNaiveKernelEPKfS2_Pfiii
        .type           _ZN7Auaoalg4CUDA15GemmNaiveKernelEPKfS2_Pfiii,@function
        .size           _ZN7Auaoalg4CUDA15GemmNaiveKernelEPKfS2_Pfiii,(.L_x_9 - _ZN7Auaoalg4CUDA15GemmNaiveKernelEPKfS2_Pfiii)
        .other          _ZN7Auaoalg4CUDA15GemmNaiveKernelEPKfS2_Pfiii,@"STO_CUDA_ENTRY STV_DEFAULT"
_ZN7Auaoalg4CUDA15GemmNaiveKernelEPKfS2_Pfiii:
.text._ZN7Auaoalg4CUDA15GemmNaiveKernelEPKfS2_Pfiii:
[----:B------:R-:W-:Y:S01]  /*0000*/  LDC R1, c[0x0][0x37c] ;  /* 0x0000df00ff017b82 */ /* 0x000fe20000000800 */
[----:B------:R-:W0:Y:S07]  /*0010*/  S2R R5, SR_TID.X ;  /* 0x0000000000057919 */ /* 0x000e2e0000002100 */
[----:B------:R-:W1:Y:S01]  /*0020*/  LDC R19, c[0x0][0x364] ;  /* 0x0000d900ff137b82 */ /* 0x000e620000000800 */
[----:B------:R-:W1:Y:S07]  /*0030*/  S2R R4, SR_TID.Y ;  /* 0x0000000000047919 */ /* 0x000e6e0000002200 */
[----:B------:R-:W0:Y:S08]  /*0040*/  S2UR UR5, SR_CTAID.X ;  /* 0x00000000000579c3 */ /* 0x000e300000002500 */
[----:B------:R-:W0:Y:S08]  /*0050*/  LDC R0, c[0x0][0x360] ;  /* 0x0000d800ff007b82 */ /* 0x000e300000000800 */
[----:B------:R-:W1:Y:S08]  /*0060*/  S2UR UR4, SR_CTAID.Y ;  /* 0x00000000000479c3 */ /* 0x000e700000002600 */
[----:B------:R-:W2:Y:S01]  /*0070*/  LDC.64 R2, c[0x0][0x398] ;  /* 0x0000e600ff027b82 */ /* 0x000ea20000000a00 */
[----:B0-----:R-:W-:-:S02]  /*0080*/  IMAD R0, R0, UR5, R5 ;  /* 0x0000000500007c24 */ /* 0x001fc4000f8e0205 */
[----:B-1----:R-:W-:-:S03]  /*0090*/  IMAD R19, R19, UR4, R4 ;  /* 0x0000000413137c24 */ /* 0x002fc6000f8e0204 */
[----:B--2---:R-:W-:-:S04]  /*00a0*/  ISETP.GE.AND P0, PT, R0, R3, PT ;  /* 0x000000030000720c */ /* 0x004fc80003f06270 */
[----:B------:R-:W-:-:S13]  /*00b0*/  ISETP.GE.OR P0, PT, R19, R2, P0 ;  /* 0x000000021300720c */ /* 0x000fda0000706670 */
[----:B------:R-:W-:Y:S05]  /*00c0*/  @P0 EXIT ;  /* 0x000000000000094d */ /* 0x000fea0003800000 */
[----:B------:R-:W0:Y:S01]  /*00d0*/  LDC R2, c[0x0][0x3a0] ;  /* 0x0000e800ff027b82 */ /* 0x000e220000000800 */
[----:B------:R-:W1:Y:S01]  /*00e0*/  LDCU.64 UR4, c[0x0][0x358] ;  /* 0x00006b00ff0477ac */ /* 0x000e620008000a00 */
[----:B------:R-:W-:Y:S01]  /*00f0*/  HFMA2 R24, -RZ, RZ, 0, 0 ;  /* 0x00000000ff187431 */ /* 0x000fe200000001ff */
[----:B0-----:R-:W-:-:S13]  /*0100*/  ISETP.GE.AND P0, PT, R2, 0x1, PT ;  /* 0x000000010200780c */ /* 0x001fda0003f06270 */
[----:B-1----:R-:W-:Y:S05]  /*0110*/  @!P0 BRA `(.L_x_3) ;  /* 0x0000000400e08947 */ /* 0x002fea0003800000 */
[C---:B------:R-:W-:Y:S01]  /*0120*/  ISETP.GE.U32.AND P1, PT, R2.reuse, 0x8, PT ;  /* 0x000000080200780c */ /* 0x040fe20003f26070 */
[----:B------:R-:W-:Y:S01]  /*0130*/  IMAD R20, R19, R2, RZ ;  /* 0x0000000213147224 */ /* 0x000fe200078e02ff */
[----:B------:R-:W-:Y:S02]  /*0140*/  LOP3.LUT R27, R2, 0x7, RZ, 0xc0, !PT ;  /* 0x00000007021b7812 */ /* 0x000fe400078ec0ff */
[----:B------:R-:W-:Y:S02]  /*0150*/  MOV R24, RZ ;  /* 0x000000ff00187202 */ /* 0x000fe40000000f00 */
[----:B------:R-:W-:Y:S02]  /*0160*/  ISETP.NE.AND P0, PT, R27, RZ, PT ;  /* 0x000000ff1b00720c */ /* 0x000fe40003f05270 */
[----:B------:R-:W-:-:S05]  /*0170*/  MOV R21, RZ ;  /* 0x000000ff00157202 */ /* 0x000fca0000000f00 */
[----:B------:R-:W-:Y:S06]  /*0180*/  @!P1 BRA `(.L_x_4) ;  /* 0x0000000000c49947 */ /* 0x000fec0003800000 */
[----:B------:R-:W0:Y:S01]  /*0190*/  LDC.64 R4, c[0x0][0x380] ;  /* 0x0000e000ff047b82 */ /* 0x000e220000000a00 */
[----:B------:R-:W-:Y:S02]  /*01a0*/  LOP3.LUT R21, R2, 0x7ffffff8, RZ, 0xc0, !PT ;  /* 0x7ffffff802157812 */ /* 0x000fe400078ec0ff */
[----:B------:R-:W-:Y:S02]  /*01b0*/  MOV R24, RZ ;  /* 0x000000ff00187202 */ /* 0x000fe40000000f00 */
[----:B------:R-:W-:Y:S02]  /*01c0*/  MOV R18, R0 ;  /* 0x0000000000127202 */ /* 0x000fe40000000f00 */
[----:B------:R-:W-:Y:S01]  /*01d0*/  IADD3 R22, PT, PT, -R21, RZ, RZ ;  /* 0x000000ff15167210 */ /* 0x000fe20007ffe1ff */
[----:B0-----:R-:W-:-:S03]  /*01e0*/  IMAD.WIDE.U32 R4, R20, 0x4, R4 ;  /* 0x0000000414047825 */ /* 0x001fc600078e0004 */
[----:B------:R-:W-:-:S04]  /*01f0*/  IADD3 R6, P1, PT, R4, 0x10, RZ ;  /* 0x0000001004067810 */ /* 0x000fc80007f3e0ff */
[----:B------:R-:W-:-:S09]  /*0200*/  IADD3.X R7, PT, PT, RZ, R5, RZ, P1, !PT ;  /* 0x00000005ff077210 */ /* 0x000fd20000ffe4ff */
.L_x_5:
[----:B------:R-:W0:Y:S01]  /*0210*/  LDC.64 R16, c[0x0][0x388] ;  /* 0x0000e200ff107b82 */ /* 0x000e220000000a00 */
[----:B------:R-:W-:Y:S02]  /*0220*/  MOV R4, R6 ;  /* 0x0000000600047202 */ /* 0x000fe40000000f00 */
[----:B------:R-:W-:-:S05]  /*0230*/  MOV R5, R7 ;  /* 0x0000000700057202 */ /* 0x000fca0000000f00 */
[----:B------:R-:W2:Y:S04]  /*0240*/  LDG.E.CONSTANT R25, desc[UR4][R4.64+-0x10] ;  /* 0xfffff00404197981 */ /* 0x000ea8000c1e9900 */
[----:B------:R-:W3:Y:S04]  /*0250*/  LDG.E.CONSTANT R23, desc[UR4][R4.64+-0xc] ;  /* 0xfffff40404177981 */ /* 0x000ee8000c1e9900 */
[----:B------:R-:W4:Y:S04]  /*0260*/  LDG.E.CONSTANT R29, desc[UR4][R4.64+-0x8] ;  /* 0xfffff804041d7981 */ /* 0x000f28000c1e9900 */
[----:B------:R-:W5:Y:S01]  /*0270*/  LDG.E.CONSTANT R28, desc[UR4][R4.64+-0x4] ;  /* 0xfffffc04041c7981 */ /* 0x000f62000c1e9900 */
[----:B0-----:R-:W-:-:S05]  /*0280*/  IMAD.WIDE R16, R18, 0x4, R16 ;  /* 0x0000000412107825 */ /* 0x001fca00078e0210 */
[----:B------:R0:W2:Y:S01]  /*0290*/  LDG.E.CONSTANT R26, desc[UR4][R16.64] ;  /* 0x00000004101a7981 */ /* 0x0000a2000c1e9900 */
[----:B------:R-:W-:-:S04]  /*02a0*/  IMAD.WIDE R14, R3, 0x4, R16 ;  /* 0x00000004030e7825 */ /* 0x000fc800078e0210 */
[C---:B------:R-:W-:Y:S02]  /*02b0*/  IMAD.WIDE R6, R3.reuse, 0x4, R14 ;  /* 0x0000000403067825 */ /* 0x040fe400078e020e */
[----:B------:R-:W3:Y:S02]  /*02c0*/  LDG.E.CONSTANT R14, desc[UR4][R14.64] ;  /* 0x000000040e0e7981 */ /* 0x000ee4000c1e9900 */
[C---:B------:R-:W-:Y:S02]  /*02d0*/  IMAD.WIDE R10, R3.reuse, 0x4, R6 ;  /* 0x00000004030a7825 */ /* 0x040fe400078e0206 */
[----:B------:R-:W4:Y:S02]  /*02e0*/  LDG.E.CONSTANT R6, desc[UR4][R6.64] ;  /* 0x0000000406067981 */ /* 0x000f24000c1e9900 */
[C---:B------:R-:W-:Y:S02]  /*02f0*/  IMAD.WIDE R8, R3.reuse, 0x4, R10 ;  /* 0x0000000403087825 */ /* 0x040fe400078e020a */
[----:B------:R-:W5:Y:S02]  /*0300*/  LDG.E.CONSTANT R10, desc[UR4][R10.64] ;  /* 0x000000040a0a7981 */ /* 0x000f64000c1e9900 */
[----:B------:R-:W-:-:S02]  /*0310*/  IMAD.WIDE R12, R3, 0x4, R8 ;  /* 0x00000004030c7825 */ /* 0x000fc400078e0208 */
[----:B------:R-:W5:Y:S04]  /*0320*/  LDG.E.CONSTANT R7, desc[UR4][R4.64] ;  /* 0x0000000404077981 */ /* 0x000f68000c1e9900 */
[----:B------:R-:W5:Y:S01]  /*0330*/  LDG.E.CONSTANT R8, desc[UR4][R8.64] ;  /* 0x0000000408087981 */ /* 0x000f62000c1e9900 */
[----:B0-----:R-:W-:-:S03]  /*0340*/  IMAD.WIDE R16, R3, 0x4, R12 ;  /* 0x0000000403107825 */ /* 0x001fc600078e020c */
[----:B------:R-:W5:Y:S04]  /*0350*/  LDG.E.CONSTANT R12, desc[UR4][R12.64] ;  /* 0x000000040c0c7981 */ /* 0x000f68000c1e9900 */
[----:B------:R-:W5:Y:S04]  /*0360*/  LDG.E.CONSTANT R15, desc[UR4][R16.64] ;  /* 0x00000004100f7981 */ /* 0x000f68000c1e9900 */
[----:B------:R-:W5:Y:S04]  /*0370*/  LDG.E.CONSTANT R9, desc[UR4][R4.64+0x4] ;  /* 0x0000040404097981 */ /* 0x000f68000c1e9900 */
[----:B------:R-:W5:Y:S01]  /*0380*/  LDG.E.CONSTANT R11, desc[UR4][R4.64+0xc] ;  /* 0x00000c04040b7981 */ /* 0x000f62000c1e9900 */
[----:B--2---:R-:W-:Y:S01]  /*0390*/  FFMA R26, R25, R26, R24 ;  /* 0x0000001a191a7223 */ /* 0x004fe20000000018 */
[----:B------:R-:W-:-:S02]  /*03a0*/  IMAD.WIDE R24, R3, 0x4, R16 ;  /* 0x0000000403187825 */ /* 0x000fc400078e0210 */
[----:B------:R-:W2:Y:S04]  /*03b0*/  LDG.E.CONSTANT R16, desc[UR4][R4.64+0x8] ;  /* 0x0000080404107981 */ /* 0x000ea8000c1e9900 */
[----:B------:R-:W2:Y:S01]  /*03c0*/  LDG.E.CONSTANT R24, desc[UR4][R24.64] ;  /* 0x0000000418187981 */ /* 0x000ea2000c1e9900 */
[----:B---3--:R-:W-:Y:S01]  /*03d0*/  FFMA R14, R23, R14, R26 ;  /* 0x0000000e170e7223 */ /* 0x008fe2000000001a */
[----:B------:R-:W-:-:S03]  /*03e0*/  IADD3 R22, PT, PT, R22, 0x8, RZ ;  /* 0x0000000816167810 */ /* 0x000fc60007ffe0ff */
[----:B----4-:R-:W-:Y:S01]  /*03f0*/  FFMA R29, R29, R6, R14 ;  /* 0x000000061d1d7223 */ /* 0x010fe2000000000e */
[----:B------:R-:W-:-:S03]  /*0400*/  ISETP.NE.AND P1, PT, R22, RZ, PT ;  /* 0x000000ff1600720c */ /* 0x000fc60003f25270 */
[----:B-----5:R-:W-:Y:S01]  /*0410*/  FFMA R10, R28, R10, R29 ;  /* 0x0000000a1c0a7223 */ /* 0x020fe2000000001d */
[----:B------:R-:W-:-:S03]  /*0420*/  IADD3 R6, P2, PT, R4, 0x20, RZ ;  /* 0x0000002004067810 */ /* 0x000fc60007f5e0ff */
[----:B------:R-:W-:Y:S01]  /*0430*/  FFMA R8, R7, R8, R10 ;  /* 0x0000000807087223 */ /* 0x000fe2000000000a */
[----:B------:R-:W-:Y:S02]  /*0440*/  IADD3.X R7, PT, PT, RZ, R5, RZ, P2, !PT ;  /* 0x00000005ff077210 */ /* 0x000fe400017fe4ff */
[----:B------:R-:W-:Y:S01]  /*0450*/  LEA R18, R3, R18, 0x3 ;  /* 0x0000001203127211 */ /* 0x000fe200078e18ff */
[----:B------:R-:W-:-:S04]  /*0460*/  FFMA R9, R9, R12, R8 ;  /* 0x0000000c09097223 */ /* 0x000fc80000000008 */
[----:B--2---:R-:W-:-:S04]  /*0470*/  FFMA R16, R16, R15, R9 ;  /* 0x0000000f10107223 */ /* 0x004fc80000000009 */
[----:B------:R-:W-:Y:S01]  /*0480*/  FFMA R24, R11, R24, R16 ;  /* 0x000000180b187223 */ /* 0x000fe20000000010 */
[----:B------:R-:W-:Y:S06]  /*0490*/  @P1 BRA `(.L_x_5) ;  /* 0xfffffffc005c1947 */ /* 0x000fec000383ffff */
.L_x_4:
[----:B------:R-:W-:Y:S05]  /*04a0*/  @!P0 BRA `(.L_x_3) ;  /* 0x0000000000fc8947 */ /* 0x000fea0003800000 */
[----:B------:R-:W-:Y:S02]  /*04b0*/  ISETP.GE.U32.AND P1, PT, R27, 0x4, PT ;  /* 0x000000041b00780c */ /* 0x000fe40003f26070 */
[----:B------:R-:W-:-:S04]  /*04c0*/  LOP3.LUT R16, R2, 0x3, RZ, 0xc0, !PT ;  /* 0x0000000302107812 */ /* 0x000fc800078ec0ff */
[----:B------:R-:W-:-:S07]  /*04d0*/  ISETP.NE.AND P0, PT, R16, RZ, PT ;  /* 0x000000ff1000720c */ /* 0x000fce0003f05270 */
[----:B------:R-:W-:Y:S06]  /*04e0*/  @!P1 BRA `(.L_x_6) ;  /* 0x00000000006c9947 */ /* 0x000fec0003800000 */
[----:B------:R-:W0:Y:S01]  /*04f0*/  LDC.64 R6, c[0x0][0x388] ;  /* 0x0000e200ff067b82 */ /* 0x000e220000000a00 */
[----:B------:R-:W1:Y:S01]  /*0500*/  LDCU.64 UR6, c[0x0][0x380] ;  /* 0x00007000ff0677ac */ /* 0x000e620008000a00 */
[----:B------:R-:W-:Y:S01]  /*0510*/  IMAD R9, R21, R3, R0 ;  /* 0x0000000315097224 */ /* 0x000fe200078e0200 */
[CC--:B------:R-:W-:Y:S02]  /*0520*/  IADD3 R5, PT, PT, R20.reuse, R21.reuse, RZ ;  /* 0x0000001514057210 */ /* 0x0c0fe40007ffe0ff */
[----:B------:R-:W-:-:S03]  /*0530*/  IADD3 R10, P1, PT, R20, R21, RZ ;  /* 0x00000015140a7210 */ /* 0x000fc60007f3e0ff */
[----:B------:R-:W2:Y:S01]  /*0540*/  LDC.64 R14, c[0x0][0x380] ;  /* 0x0000e000ff0e7b82 */ /* 0x000ea20000000a00 */
[----:B0-----:R-:W-:-:S04]  /*0550*/  IMAD.WIDE R6, R9, 0x4, R6 ;  /* 0x0000000409067825 */ /* 0x001fc800078e0206 */
[----:B------:R-:W-:Y:S02]  /*0560*/  IMAD.WIDE R8, R3, 0x4, R6 ;  /* 0x0000000403087825 */ /* 0x000fe400078e0206 */
[----:B------:R-:W3:Y:S02]  /*0570*/  LDG.E.CONSTANT R6, desc[UR4][R6.64] ;  /* 0x0000000406067981 */ /* 0x000ee4000c1e9900 */
[----:B--2---:R-:W-:Y:S01]  /*0580*/  IMAD.WIDE.U32 R14, R5, 0x4, R14 ;  /* 0x00000004050e7825 */ /* 0x004fe200078e000e */
[----:B------:R-:W-:Y:S02]  /*0590*/  IADD3.X R5, PT, PT, RZ, RZ, RZ, P1, !PT ;  /* 0x000000ffff057210 */ /* 0x000fe40000ffe4ff */
[----:B-1----:R-:W-:-:S03]  /*05a0*/  LEA R4, P1, R10, UR6, 0x2 ;  /* 0x000000060a047c11 */ /* 0x002fc6000f8210ff */
[----:B------:R-:W3:Y:S01]  /*05b0*/  LDG.E.CONSTANT R15, desc[UR4][R14.64] ;  /* 0x000000040e0f7981 */ /* 0x000ee2000c1e9900 */
[----:B------:R-:W-:Y:S01]  /*05c0*/  LEA.HI.X R5, R10, UR7, R5, 0x2, P1 ;  /* 0x000000070a057c11 */ /* 0x000fe200088f1405 */
[C---:B------:R-:W-:Y:S02]  /*05d0*/  IMAD.WIDE R10, R3.reuse, 0x4, R8 ;  /* 0x00000004030a7825 */ /* 0x040fe400078e0208 */
[----:B------:R-:W2:Y:S04]  /*05e0*/  LDG.E.CONSTANT R8, desc[UR4][R8.64] ;  /* 0x0000000408087981 */ /* 0x000ea8000c1e9900 */
[----:B------:R-:W2:Y:S01]  /*05f0*/  LDG.E.CONSTANT R17, desc[UR4][R4.64+0x4] ;  /* 0x0000040404117981 */ /* 0x000ea2000c1e9900 */
[----:B------:R-:W-:-:S03]  /*0600*/  IMAD.WIDE R12, R3, 0x4, R10 ;  /* 0x00000004030c7825 */ /* 0x000fc600078e020a */
[----:B------:R-:W4:Y:S04]  /*0610*/  LDG.E.CONSTANT R22, desc[UR4][R10.64] ;  /* 0x000000040a167981 */ /* 0x000f28000c1e9900 */
[----:B------:R-:W4:Y:S04]  /*0620*/  LDG.E.CONSTANT R18, desc[UR4][R4.64+0x8] ;  /* 0x0000080404127981 */ /* 0x000f28000c1e9900 */
[----:B------:R-:W5:Y:S04]  /*0630*/  LDG.E.CONSTANT R26, desc[UR4][R4.64+0xc] ;  /* 0x00000c04041a7981 */ /* 0x000f68000c1e9900 */
[----:B------:R-:W5:Y:S01]  /*0640*/  LDG.E.CONSTANT R12, desc[UR4][R12.64] ;  /* 0x000000040c0c7981 */ /* 0x000f62000c1e9900 */
[----:B------:R-:W-:Y:S01]  /*0650*/  IADD3 R21, PT, PT, R21, 0x4, RZ ;  /* 0x0000000415157810 */ /* 0x000fe20007ffe0ff */
[----:B---3--:R-:W-:-:S04]  /*0660*/  FFMA R24, R15, R6, R24 ;  /* 0x000000060f187223 */ /* 0x008fc80000000018 */
[----:B--2---:R-:W-:-:S04]  /*0670*/  FFMA R17, R17, R8, R24 ;  /* 0x0000000811117223 */ /* 0x004fc80000000018 */
[----:B----4-:R-:W-:-:S04]  /*0680*/  FFMA R17, R18, R22, R17 ;  /* 0x0000001612117223 */ /* 0x010fc80000000011 */
[----:B-----5:R-:W-:-:S07]  /*0690*/  FFMA R24, R26, R12, R17 ;  /* 0x0000000c1a187223 */ /* 0x020fce0000000011 */
.L_x_6:
[----:B------:R-:W-:Y:S05]  /*06a0*/  @!P0 BRA `(.L_x_3) ;  /* 0x00000000007c8947 */ /* 0x000fea0003800000 */
[----:B------:R-:W-:Y:S01]  /*06b0*/  ISETP.NE.AND P1, PT, R16, 0x1, PT ;  /* 0x000000011000780c */ /* 0x000fe20003f25270 */
[----:B------:R-:W0:Y:S01]  /*06c0*/  LDC.64 R12, c[0x0][0x380] ;  /* 0x0000e000ff0c7b82 */ /* 0x000e220000000a00 */
[----:B------:R-:W-:-:S04]  /*06d0*/  LOP3.LUT R2, R2, 0x1, RZ, 0xc0, !PT ;  /* 0x0000000102027812 */ /* 0x000fc800078ec0ff */
[----:B------:R-:W-:-:S03]  /*06e0*/  ISETP.NE.U32.AND P0, PT, R2, 0x1, PT ;  /* 0x000000010200780c */ /* 0x000fc60003f05070 */
[----:B------:R-:W1:Y:S04]  /*06f0*/  LDC.64 R10, c[0x0][0x388] ;  /* 0x0000e200ff0a7b82 */ /* 0x000e680000000a00 */
[CC--:B------:R-:W-:Y:S02]  /*0700*/  @P1 IADD3 R15, PT, PT, R20.reuse, R21.reuse, RZ ;  /* 0x00000015140f1210 */ /* 0x0c0fe40007ffe0ff */
[----:B------:R-:W-:Y:S02]  /*0710*/  @P1 IADD3 R2, P2, PT, R20, R21, RZ ;  /* 0x0000001514021210 */ /* 0x000fe40007f5e0ff */
[----:B------:R-:W2:Y:S02]  /*0720*/  @P1 LDC.64 R4, c[0x0][0x380] ;  /* 0x0000e000ff041b82 */ /* 0x000ea40000000a00 */
[----:B------:R-:W-:-:S06]  /*0730*/  @P1 IADD3.X R14, PT, PT, RZ, RZ, RZ, P2, !PT ;  /* 0x000000ffff0e1210 */ /* 0x000fcc00017fe4ff */
[----:B------:R-:W3:Y:S01]  /*0740*/  LDC.64 R6, c[0x0][0x380] ;  /* 0x0000e000ff067b82 */ /* 0x000ee20000000a00 */
[----:B0-----:R-:W-:-:S04]  /*0750*/  @P1 IMAD.WIDE.U32 R12, R15, 0x4, R12 ;  /* 0x000000040f0c1825 */ /* 0x001fc800078e000c */
[C---:B------:R-:W-:Y:S01]  /*0760*/  @P1 IMAD R15, R21.reuse, R3, R0 ;  /* 0x00000003150f1224 */ /* 0x040fe200078e0200 */
[----:B------:R-:W-:Y:S01]  /*0770*/  @P1 IADD3 R21, PT, PT, R21, 0x2, RZ ;  /* 0x0000000215151810 */ /* 0x000fe20007ffe0ff */
[----:B------:R-:W4:Y:S01]  /*0780*/  @P1 LDG.E.CONSTANT R13, desc[UR4][R12.64] ;  /* 0x000000040c0d1981 */ /* 0x000f22000c1e9900 */
[----:B------:R-:W0:Y:S01]  /*0790*/  LDC.64 R8, c[0x0][0x388] ;  /* 0x0000e200ff087b82 */ /* 0x000e220000000a00 */
[----:B-1----:R-:W-:Y:S01]  /*07a0*/  @P1 IMAD.WIDE R10, R15, 0x4, R10 ;  /* 0x000000040f0a1825 */ /* 0x002fe200078e020a */
[----:B------:R-:W-:Y:S02]  /*07b0*/  @!P0 IADD3 R17, PT, PT, R20, R21, RZ ;  /* 0x0000001514118210 */ /* 0x000fe40007ffe0ff */
[----:B--2---:R-:W-:Y:S01]  /*07c0*/  @P1 LEA R4, P2, R2, R4, 0x2 ;  /* 0x0000000402041211 */ /* 0x004fe200078410ff */
[----:B------:R-:W-:-:S03]  /*07d0*/  @!P0 IMAD R21, R21, R3, R0 ;  /* 0x0000000315158224 */ /* 0x000fc600078e0200 */
[----:B------:R-:W-:Y:S01]  /*07e0*/  @P1 LEA.HI.X R5, R2, R5, R14, 0x2, P2 ;  /* 0x0000000502051211 */ /* 0x000fe200010f140e */
[----:B------:R-:W-:Y:S01]  /*07f0*/  @P1 IMAD.WIDE R14, R3, 0x4, R10 ;  /* 0x00000004030e1825 */ /* 0x000fe200078e020a */
[----:B------:R-:W4:Y:S03]  /*0800*/  @P1 LDG.E.CONSTANT R2, desc[UR4][R10.64] ;  /* 0x000000040a021981 */ /* 0x000f26000c1e9900 */
[----:B---3--:R-:W-:Y:S01]  /*0810*/  @!P0 IMAD.WIDE.U32 R6, R17, 0x4, R6 ;  /* 0x0000000411068825 */ /* 0x008fe200078e0006 */
[----:B------:R-:W2:Y:S04]  /*0820*/  @P1 LDG.E.CONSTANT R5, desc[UR4][R4.64+0x4] ;  /* 0x0000040404051981 */ /* 0x000ea8000c1e9900 */
[----:B------:R-:W2:Y:S01]  /*0830*/  @P1 LDG.E.CONSTANT R14, desc[UR4][R14.64] ;  /* 0x000000040e0e1981 */ /* 0x000ea2000c1e9900 */
[----:B0-----:R-:W-:-:S03]  /*0840*/  @!P0 IMAD.WIDE R8, R21, 0x4, R8 ;  /* 0x0000000415088825 */ /* 0x001fc600078e0208 */
[----:B------:R-:W3:Y:S04]  /*0850*/  @!P0 LDG.E.CONSTANT R7, desc[UR4][R6.64] ;  /* 0x0000000406078981 */ /* 0x000ee8000c1e9900 */
[----:B------:R-:W3:Y:S01]  /*0860*/  @!P0 LDG.E.CONSTANT R8, desc[UR4][R8.64] ;  /* 0x0000000408088981 */ /* 0x000ee2000c1e9900 */
[----:B----4-:R-:W-:-:S04]  /*0870*/  @P1 FFMA R2, R13, R2, R24 ;  /* 0x000000020d021223 */ /* 0x010fc80000000018 */
[----:B--2---:R-:W-:-:S04]  /*0880*/  @P1 FFMA R24, R5, R14, R2 ;  /* 0x0000000e05181223 */ /* 0x004fc80000000002 */
[----:B---3--:R-:W-:-:S07]  /*0890*/  @!P0 FFMA R24, R7, R8, R24 ;  /* 0x0000000807188223 */ /* 0x008fce0000000018 */
.L_x_3:
[----:B------:R-:W0:Y:S01]  /*08a0*/  LDC.64 R4, c[0x0][0x390] ;  /* 0x0000e400ff047b82 */ /* 0x000e220000000a00 */
[----:B------:R-:W-:-:S04]  /*08b0*/  IMAD R3, R19, R3, R0 ;  /* 0x0000000313037224 */ /* 0x000fc800078e0200 */
[----:B0-----:R-:W-:-:S05]  /*08c0*/  IMAD.WIDE R2, R3, 0x4, R4 ;  /* 0x0000000403027825 */ /* 0x001fca00078e0204 */
[----:B------:R-:W-:Y:S01]  /*08d0*/  STG.E desc[UR4][R2.64], R24 ;  /* 0x0000001802007986 */ /* 0x000fe2000c101904 */
[----:B------:R-:W-:Y:S05]  /*08e0*/  EXIT ;  /* 0x000000000000794d */ /* 0x000fea0003800000 */
.L_x_7:
        /* <DEDUP_REMOVED lines=9> */
.L_x_9:


//--------------------- .nv.shared._ZN7Auaoalg4CUDA15GemmTiledKernelILi32EEEvPKfS3_Pfiii --------------------------
	.section	.nv.shared._ZN7Auaoalg4CUDA15GemmTiledKernelILi32EEEvPKfS3_Pfiii,"aw",@nobits
	.sectionflags	@""
	.align	4
.nv.shared._ZN7Auaoalg4CUDA15GemmTiledKernelILi32EEEvPKfS3_Pfiii:
	.zero		9216


//--------------------- .nv.shared.reserved.0     --------------------------
	.section	.nv.shared.reserved.0,"aw",@nobits
	.weak		__nv_reservedSMEM_offset_0_alias
	.size		__nv_reservedSMEM_offset_0_alias, 0, 64
	.other		__nv_reservedSMEM_offset_0_alias,@"STO_CUDA_RESERVED_SHARED STV_DEFAULT"
__nv_reservedSMEM_offset_0_alias:
	.zero		0
	.zero		64


//--------------------- .nv.constant0._ZN7Auaoalg4CUDA15GemmTiledKernelILi32EEEvPKfS3_Pfiii --------------------------
	.section	.nv.constant0._ZN7Auaoalg4CUDA15GemmTiledKernelILi32EEEvPKfS3_Pfiii,"a",@progbits
	.sectionflags	@""
	.align	4
.nv.constant0._ZN7Auaoalg4CUDA15GemmTiledKernelILi32EEEvPKfS3_Pfiii:
	.zero		932


//--------------------- .nv.constant0._ZN7Auaoalg4CUDA15GemmNaiveKernelEPKfS2_Pfiii --------------------------
	.section	.nv.constant0._ZN7Auaoalg4CUDA15GemmNaiveKernelEPKfS2_Pfiii,"a",@progbits
	.sectionflags	@""
	.align	4
.nv.constant0._ZN7Auaoalg4CUDA15GemmNaiveKernelEPKfS2_Pfiii:
	.zero		932


//--------------------- SYMBOLS --------------------------

	.type		.nv.reservedSmem.offset0,@object
	.size		.nv.reservedSmem.offset0,0x4
	.type		.nv.reservedSmem.cap,@object
	.size		.nv.reservedSmem.cap,0x4
